//
// Generated by NVIDIA NVVM Compiler
//
// Compiler Build ID: CL-36424714
// Cuda compilation tools, release 13.0, V13.0.88
// Based on NVVM 20.0.0
//

.version 9.0
.target sm_100
.address_size 64

	// .globl	_Z6kernelPii

.visible .entry _Z6kernelPii(
	.param .u64 .ptr .align 1 _Z6kernelPii_param_0,
	.param .u32 _Z6kernelPii_param_1
)
{
	.reg .pred 	%p<3>;
	.reg .b32 	%r<9>;
	.reg .b64 	%rd<5>;

	ld.param.u64 	%rd2, [_Z6kernelPii_param_0];
	ld.param.u32 	%r4, [_Z6kernelPii_param_1];
	mov.u32 	%r5, %tid.x;
	mov.u32 	%r6, %ctaid.x;
	mov.u32 	%r7, %ntid.x;
	mad.lo.s32 	%r8, %r6, %r7, %r5;
	shl.b32 	%r1, %r8, 1;
	setp.ge.s32 	%p1, %r1, %r4;
	@%p1 bra 	$L__BB0_3;
	cvta.to.global.u64 	%rd3, %rd2;
	mul.wide.s32 	%rd4, %r1, 4;
	add.s64 	%rd1, %rd3, %rd4;
	ld.global.u32 	%r2, [%rd1];
	ld.global.u32 	%r3, [%rd1+4];
	setp.le.s32 	%p2, %r2, %r3;
	@%p2 bra 	$L__BB0_3;
	st.global.u32 	[%rd1], %r3;
	st.global.u32 	[%rd1+4], %r2;
$L__BB0_3:
	ret;

}


// ===== COMPILED SASS (sm_100) =====

	.target	sm_100

	.elftype	@"ET_EXEC"


//--------------------- .note.nv.tkinfo           --------------------------
	.section	.note.nv.tkinfo,"",@"SHT_NOTE"
	.sectionflags	@"SHF_NOTE_NV_TKINFO"
	.tkinfo
        /*0018*/ 	.word	0x00000002
        /*0030*/ 	.string	""
        /*0030*/ 	.string	"ptxas"
        /*0030*/ 	.string	"Cuda compilation tools, release 13.0, V13.0.88"
        /*0030*/ 	.string	"Build cuda_13.0.r13.0/compiler.36424714_0"
        /*0030*/ 	.string	"-arch sm_100 -m 64 "



//--------------------- .note.nv.cuinfo           --------------------------
	.section	.note.nv.cuinfo,"",@"SHT_NOTE"
	.sectionflags	@"SHF_NOTE_NV_CUINFO"
        /*0018*/ 	.short	0x0002
        /*001a*/ 	.short	0x0064
        /*001c*/ 	.short	0x0082
	.zero		2


//--------------------- .nv.info                  --------------------------
	.section	.nv.info,"",@"SHT_CUDA_INFO"
	.align	4


	//----- nvinfo : EIATTR_REGCOUNT
	.align		4
        /*0000*/ 	.byte	0x04, 0x2f
        /*0002*/ 	.short	(.L_1 - .L_0)
	.align		4
.L_0:
        /*0004*/ 	.word	index@(_Z6kernelPii)
        /*0008*/ 	.word	0x00000008


	//----- nvinfo : EIATTR_FRAME_SIZE
	.align		4
.L_1:
        /*000c*/ 	.byte	0x04, 0x11
        /*000e*/ 	.short	(.L_3 - .L_2)
	.align		4
.L_2:
        /*0010*/ 	.word	index@(_Z6kernelPii)
        /*0014*/ 	.word	0x00000000


	//----- nvinfo : EIATTR_MIN_STACK_SIZE
	.align		4
.L_3:
        /*0018*/ 	.byte	0x04, 0x12
        /*001a*/ 	.short	(.L_5 - .L_4)
	.align		4
.L_4:
        /*001c*/ 	.word	index@(_Z6kernelPii)
        /*0020*/ 	.word	0x00000000
.L_5:


//--------------------- .nv.compat                --------------------------
	.section	.nv.compat,"",@"SHT_CUDA_COMPAT_INFO"
	.align	4
        /*0000*/ 	.byte	0x02, 0x09, 0x00, 0x00, 0x02, 0x02, 0x01, 0x00, 0x02, 0x05, 0x05, 0x00, 0x03, 0x07, 0x01, 0x01
        /*0010*/ 	.byte	0x02, 0x03, 0x00, 0x00, 0x02, 0x06, 0x01, 0x00, 0x04, 0x0b, 0x08, 0x00, 0x09, 0x00, 0x00, 0x00
        /*0020*/ 	.byte	0x00, 0x00, 0x00, 0x00


//--------------------- .nv.info._Z6kernelPii     --------------------------
	.section	.nv.info._Z6kernelPii,"",@"SHT_CUDA_INFO"
	.sectionflags	@""
	.align	4


	//----- nvinfo : EIATTR_CUDA_API_VERSION
	.align		4
        /*0000*/ 	.byte	0x04, 0x37
        /*0002*/ 	.short	(.L_7 - .L_6)
.L_6:
        /*0004*/ 	.word	0x00000082


	//----- nvinfo : EIATTR_KPARAM_INFO
	.align		4
.L_7:
        /*0008*/ 	.byte	0x04, 0x17
        /*000a*/ 	.short	(.L_9 - .L_8)
.L_8:
        /*000c*/ 	.word	0x00000000
        /*0010*/ 	.short	0x0001
        /*0012*/ 	.short	0x0008
        /*0014*/ 	.byte	0x00, 0xf0, 0x11, 0x00


	//----- nvinfo : EIATTR_KPARAM_INFO
	.align		4
.L_9:
        /*0018*/ 	.byte	0x04, 0x17
        /*001a*/ 	.short	(.L_11 - .L_10)
.L_10:
        /*001c*/ 	.word	0x00000000
        /*0020*/ 	.short	0x0000
        /*0022*/ 	.short	0x0000
        /*0024*/ 	.byte	0x00, 0xf5, 0x21, 0x00


	//----- nvinfo : EIATTR_SPARSE_MMA_MASK
	.align		4
.L_11:
        /*0028*/ 	.byte	0x03, 0x50
        /*002a*/ 	.short	0x0000


	//----- nvinfo : EIATTR_MAXREG_COUNT
	.align		4
        /*002c*/ 	.byte	0x03, 0x1b
        /*002e*/ 	.short	0x00ff


	//----- nvinfo : EIATTR_MERCURY_ISA_VERSION
	.align		4
        /*0030*/ 	.byte	0x03, 0x5f
        /*0032*/ 	.short	0x0101


	//----- nvinfo : EIATTR_VRC_CTA_INIT_COUNT
	.align		4
        /*0034*/ 	.byte	0x02, 0x4a
	.zero		1
	.zero		1


	//----- nvinfo : EIATTR_EXIT_INSTR_OFFSETS
	.align		4
        /*0038*/ 	.byte	0x04, 0x1c
        /*003a*/ 	.short	(.L_13 - .L_12)


	//   ....[0]....
.L_12:
        /*003c*/ 	.word	0x00000080


	//   ....[1]....
        /*0040*/ 	.word	0x000000f0


	//   ....[2]....
        /*0044*/ 	.word	0x00000120


	//----- nvinfo : EIATTR_CBANK_PARAM_SIZE
	.align		4
.L_13:
        /*0048*/ 	.byte	0x03, 0x19
        /*004a*/ 	.short	0x000c


	//----- nvinfo : EIATTR_PARAM_CBANK
	.align		4
        /*004c*/ 	.byte	0x04, 0x0a
        /*004e*/ 	.short	(.L_15 - .L_14)
	.align		4
.L_14:
        /*0050*/ 	.word	index@(.nv.constant0._Z6kernelPii)
        /*0054*/ 	.short	0x0380
        /*0056*/ 	.short	0x000c


	//----- nvinfo : EIATTR_SW_WAR
	.align		4
.L_15:
        /*0058*/ 	.byte	0x04, 0x36
        /*005a*/ 	.short	(.L_17 - .L_16)
.L_16:
        /*005c*/ 	.word	0x00000008
.L_17:


//--------------------- .nv.callgraph             --------------------------
	.section	.nv.callgraph,"",@"SHT_CUDA_CALLGRAPH"
	.align	4
	.sectionentsize	8
	.align		4
        /*0000*/ 	.word	0x00000000
	.align		4
        /*0004*/ 	.word	0xffffffff
	.align		4
        /*0008*/ 	.word	0x00000000
	.align		4
        /*000c*/ 	.word	0xfffffffe
	.align		4
        /*0010*/ 	.word	0x00000000
	.align		4
        /*0014*/ 	.word	0xfffffffd
	.align		4
        /*0018*/ 	.word	0x00000000
	.align		4
        /*001c*/ 	.word	0xfffffffc


//--------------------- .text._Z6kernelPii        --------------------------
	.section	.text._Z6kernelPii,"ax",@progbits
	.align	128
        .global         _Z6kernelPii
        .type           _Z6kernelPii,@function
        .size           _Z6kernelPii,(.L_x_1 - _Z6kernelPii)
        .other          _Z6kernelPii,@"STO_CUDA_ENTRY STV_DEFAULT"
_Z6kernelPii:
.text._Z6kernelPii:
[----:B------:R-:W-:Y:S01]  /*0000*/  LDC R1, c[0x0][0x37c] ;  /* 0x0000df00ff017b82 */ /* 0x000fe20000000800 */
[----:B------:R-:W0:Y:S07]  /*0010*/  S2R R0, SR_TID.X ;  /* 0x0000000000007919 */ /* 0x000e2e0000002100 */
[----:B------:R-:W0:Y:S01]  /*0020*/  S2UR UR4, SR_CTAID.X ;  /* 0x00000000000479c3 */ /* 0x000e220000002500 */
[----:B------:R-:W1:Y:S07]  /*0030*/  LDCU UR5, c[0x0][0x388] ;  /* 0x00007100ff0577ac */ /* 0x000e6e0008000800 */
[----:B------:R-:W0:Y:S02]  /*0040*/  LDC R3, c[0x0][0x360] ;  /* 0x0000d800ff037b82 */ /* 0x000e240000000800 */
[----:B0-----:R-:W-:-:S05]  /*0050*/  IMAD R0, R3, UR4, R0 ;  /* 0x0000000403007c24 */ /* 0x001fca000f8e0200 */
[----:B------:R-:W-:-:S04]  /*0060*/  SHF.L.U32 R5, R0, 0x1, RZ ;  /* 0x0000000100057819 */ /* 0x000fc800000006ff */
[----:B-1----:R-:W-:-:S13]  /*0070*/  ISETP.GE.AND P0, PT, R5, UR5, PT ;  /* 0x0000000505007c0c */ /* 0x002fda000bf06270 */
[----:B------:R-:W-:Y:S05]  /*0080*/  @P0 EXIT ;  /* 0x000000000000094d */ /* 0x000fea0003800000 */
[----:B------:R-:W0:Y:S01]  /*0090*/  LDC.64 R2, c[0x0][0x380] ;  /* 0x0000e000ff027b82 */ /* 0x000e220000000a00 */
[----:B------:R-:W1:Y:S01]  /*00a0*/  LDCU.64 UR4, c[0x0][0x358] ;  /* 0x00006b00ff0477ac */ /* 0x000e620008000a00 */
[----:B0-----:R-:W-:-:S05]  /*00b0*/  IMAD.WIDE R2, R5, 0x4, R2 ;  /* 0x0000000405027825 */ /* 0x001fca00078e0202 */
[----:B-1----:R-:W2:Y:S04]  /*00c0*/  LDG.E R5, desc[UR4][R2.64] ;  /* 0x0000000402057981 */ /* 0x002ea8000c1e1900 */
[----:B------:R-:W2:Y:S02]  /*00d0*/  LDG.E R0, desc[UR4][R2.64+0x4] ;  /* 0x0000040402007981 */ /* 0x000ea4000c1e1900 */
[----:B--2---:R-:W-:-:S13]  /*00e0*/  ISETP.GT.AND P0, PT, R5, R0, PT ;  /* 0x000000000500720c */ /* 0x004fda0003f04270 */
[----:B------:R-:W-:Y:S05]  /*00f0*/  @!P0 EXIT ;  /* 0x000000000000894d */ /* 0x000fea0003800000 */
[----:B------:R-:W-:Y:S04]  /*0100*/  STG.E desc[UR4][R2.64], R0 ;  /* 0x0000000002007986 */ /* 0x000fe8000c101904 */
[----:B------:R-:W-:Y:S01]  /*0110*/  STG.E desc[UR4][R2.64+0x4], R5 ;  /* 0x0000040502007986 */ /* 0x000fe2000c101904 */
[----:B------:R-:W-:Y:S05]  /*0120*/  EXIT ;  /* 0x000000000000794d */ /* 0x000fea0003800000 */
.L_x_0:
[----:B------:R-:W-:-:S00]  /*0130*/  BRA `(.L_x_0) ;  /* 0xfffffffc00fc7947 */ /* 0x000fc0000383ffff */
[----:B------:R-:W-:-:S00]  /*0140*/  NOP ;  /* 0x0000000000007918 */ /* 0x000fc00000000000 */
        /* <DEDUP_REMOVED lines=11> */
.L_x_1:


//--------------------- .nv.shared.reserved.0     --------------------------
	.section	.nv.shared.reserved.0,"aw",@nobits
	.weak		__nv_reservedSMEM_offset_0_alias
	.size		__nv_reservedSMEM_offset_0_alias, 0, 64
	.other		__nv_reservedSMEM_offset_0_alias,@"STO_CUDA_RESERVED_SHARED STV_DEFAULT"
__nv_reservedSMEM_offset_0_alias:
	.zero		0
	.zero		64


//--------------------- .nv.constant0._Z6kernelPii --------------------------
	.section	.nv.constant0._Z6kernelPii,"a",@progbits
	.sectionflags	@""
	.align	4
.nv.constant0._Z6kernelPii:
	.zero		908


//--------------------- SYMBOLS --------------------------

	.type		.nv.reservedSmem.offset0,@object
	.size		.nv.reservedSmem.offset0,0x4
